//
// Generated by NVIDIA NVVM Compiler
//
// Compiler Build ID: CL-36424714
// Cuda compilation tools, release 13.0, V13.0.88
// Based on NVVM 20.0.0
//

.version 9.0
.target sm_100
.address_size 64

	// .globl	_Z8koggeGPUPiS_S_
.global .align 4 .b8 precalc_xorwow_matrix[102400];
.global .align 4 .b8 precalc_xorwow_offset_matrix[102400];
.global .align 4 .b8 mrg32k3aM1[2304];
.global .align 4 .b8 mrg32k3aM2[2304];
.global .align 4 .b8 mrg32k3aM1SubSeq[2016];
.global .align 4 .b8 mrg32k3aM2SubSeq[2016];
.global .align 4 .b8 mrg32k3aM1Seq[2304];
.global .align 4 .b8 mrg32k3aM2Seq[2304];
.const .align 8 .b8 __cr_lgamma_table[72];
// _ZZ8koggeGPUPiS_S_E3x_s has been demoted
// _ZZ20koggeDoubleBufferGPUPiS_S_E7shared1 has been demoted
// _ZZ20koggeDoubleBufferGPUPiS_S_E7shared2 has been demoted

.visible .entry _Z8koggeGPUPiS_S_(
	.param .u64 .ptr .align 1 _Z8koggeGPUPiS_S__param_0,
	.param .u64 .ptr .align 1 _Z8koggeGPUPiS_S__param_1,
	.param .u64 .ptr .align 1 _Z8koggeGPUPiS_S__param_2
)
{
	.reg .pred 	%p<8>;
	.reg .b32 	%r<27>;
	.reg .b64 	%rd<13>;
	// demoted variable
	.shared .align 4 .b8 _ZZ8koggeGPUPiS_S_E3x_s[4096];
	ld.param.u64 	%rd1, [_Z8koggeGPUPiS_S__param_0];
	ld.param.u64 	%rd2, [_Z8koggeGPUPiS_S__param_1];
	ld.param.u64 	%rd3, [_Z8koggeGPUPiS_S__param_2];
	mov.u32 	%r1, %ctaid.x;
	mov.u32 	%r2, %ntid.x;
	mov.u32 	%r3, %tid.x;
	mad.lo.s32 	%r4, %r1, %r2, %r3;
	setp.gt.s32 	%p1, %r4, 67108863;
	shl.b32 	%r10, %r3, 2;
	mov.u32 	%r11, _ZZ8koggeGPUPiS_S_E3x_s;
	add.s32 	%r5, %r11, %r10;
	@%p1 bra 	$L__BB0_2;
	cvta.to.global.u64 	%rd4, %rd1;
	mul.wide.s32 	%rd5, %r4, 4;
	add.s64 	%rd6, %rd4, %rd5;
	ld.global.u32 	%r13, [%rd6];
	st.shared.u32 	[%r5], %r13;
	bra.uni 	$L__BB0_3;
$L__BB0_2:
	mov.b32 	%r12, 0;
	st.shared.u32 	[%r5], %r12;
$L__BB0_3:
	bar.sync 	0;
	setp.lt.u32 	%p2, %r2, 2;
	@%p2 bra 	$L__BB0_10;
	mov.b32 	%r25, 1;
$L__BB0_5:
	bar.sync 	0;
	setp.lt.u32 	%p3, %r3, %r25;
	mov.b32 	%r26, 0;
	@%p3 bra 	$L__BB0_7;
	ld.shared.u32 	%r16, [%r5];
	sub.s32 	%r17, %r3, %r25;
	shl.b32 	%r18, %r17, 2;
	add.s32 	%r20, %r11, %r18;
	ld.shared.u32 	%r21, [%r20];
	add.s32 	%r26, %r21, %r16;
$L__BB0_7:
	setp.lt.u32 	%p4, %r3, %r25;
	bar.sync 	0;
	@%p4 bra 	$L__BB0_9;
	st.shared.u32 	[%r5], %r26;
$L__BB0_9:
	shl.b32 	%r25, %r25, 1;
	setp.lt.u32 	%p5, %r25, %r2;
	@%p5 bra 	$L__BB0_5;
$L__BB0_10:
	add.s32 	%r22, %r2, -1;
	setp.ne.s32 	%p6, %r3, %r22;
	@%p6 bra 	$L__BB0_12;
	ld.shared.u32 	%r23, [%r5];
	cvta.to.global.u64 	%rd7, %rd3;
	mul.wide.u32 	%rd8, %r1, 4;
	add.s64 	%rd9, %rd7, %rd8;
	st.global.u32 	[%rd9], %r23;
$L__BB0_12:
	setp.gt.s32 	%p7, %r4, 67108863;
	@%p7 bra 	$L__BB0_14;
	ld.shared.u32 	%r24, [%r5];
	cvta.to.global.u64 	%rd10, %rd2;
	mul.wide.s32 	%rd11, %r4, 4;
	add.s64 	%rd12, %rd10, %rd11;
	st.global.u32 	[%rd12], %r24;
$L__BB0_14:
	ret;

}
	// .globl	_Z20koggeDoubleBufferGPUPiS_S_
.visible .entry _Z20koggeDoubleBufferGPUPiS_S_(
	.param .u64 .ptr .align 1 _Z20koggeDoubleBufferGPUPiS_S__param_0,
	.param .u64 .ptr .align 1 _Z20koggeDoubleBufferGPUPiS_S__param_1,
	.param .u64 .ptr .align 1 _Z20koggeDoubleBufferGPUPiS_S__param_2
)
{
	.reg .pred 	%p<7>;
	.reg .b32 	%r<46>;
	.reg .b64 	%rd<13>;
	// demoted variable
	.shared .align 4 .b8 _ZZ20koggeDoubleBufferGPUPiS_S_E7shared1[4096];
	// demoted variable
	.shared .align 4 .b8 _ZZ20koggeDoubleBufferGPUPiS_S_E7shared2[4096];
	ld.param.u64 	%rd1, [_Z20koggeDoubleBufferGPUPiS_S__param_0];
	ld.param.u64 	%rd2, [_Z20koggeDoubleBufferGPUPiS_S__param_1];
	ld.param.u64 	%rd3, [_Z20koggeDoubleBufferGPUPiS_S__param_2];
	mov.u32 	%r1, %ctaid.x;
	mov.u32 	%r2, %ntid.x;
	mov.u32 	%r3, %tid.x;
	mad.lo.s32 	%r4, %r1, %r2, %r3;
	setp.gt.s32 	%p1, %r4, 67108863;
	@%p1 bra 	$L__BB1_2;
	cvta.to.global.u64 	%rd4, %rd1;
	mul.wide.s32 	%rd5, %r4, 4;
	add.s64 	%rd6, %rd4, %rd5;
	ld.global.u32 	%r18, [%rd6];
	shl.b32 	%r19, %r3, 2;
	mov.u32 	%r20, _ZZ20koggeDoubleBufferGPUPiS_S_E7shared1;
	add.s32 	%r21, %r20, %r19;
	st.shared.u32 	[%r21], %r18;
	bra.uni 	$L__BB1_3;
$L__BB1_2:
	shl.b32 	%r14, %r3, 2;
	mov.u32 	%r15, _ZZ20koggeDoubleBufferGPUPiS_S_E7shared1;
	add.s32 	%r16, %r15, %r14;
	mov.b32 	%r17, 0;
	st.shared.u32 	[%r16], %r17;
$L__BB1_3:
	bar.sync 	0;
	setp.lt.u32 	%p2, %r2, 2;
	mov.u32 	%r45, _ZZ20koggeDoubleBufferGPUPiS_S_E7shared1;
	@%p2 bra 	$L__BB1_9;
	mov.u32 	%r43, _ZZ20koggeDoubleBufferGPUPiS_S_E7shared1;
	mov.u32 	%r42, _ZZ20koggeDoubleBufferGPUPiS_S_E7shared2;
	mov.b32 	%r41, 1;
$L__BB1_5:
	mov.u32 	%r45, %r42;
	setp.lt.u32 	%p3, %r3, %r41;
	@%p3 bra 	$L__BB1_7;
	shl.b32 	%r26, %r3, 2;
	add.s32 	%r27, %r43, %r26;
	ld.shared.u32 	%r28, [%r27];
	sub.s32 	%r29, %r3, %r41;
	shl.b32 	%r30, %r29, 2;
	add.s32 	%r31, %r43, %r30;
	ld.shared.u32 	%r32, [%r31];
	add.s32 	%r44, %r32, %r28;
	bra.uni 	$L__BB1_8;
$L__BB1_7:
	shl.b32 	%r33, %r3, 2;
	add.s32 	%r34, %r43, %r33;
	ld.shared.u32 	%r44, [%r34];
$L__BB1_8:
	shl.b32 	%r35, %r3, 2;
	add.s32 	%r36, %r45, %r35;
	st.shared.u32 	[%r36], %r44;
	bar.sync 	0;
	shl.b32 	%r41, %r41, 1;
	setp.lt.u32 	%p4, %r41, %r2;
	mov.u32 	%r42, %r43;
	mov.u32 	%r43, %r45;
	@%p4 bra 	$L__BB1_5;
$L__BB1_9:
	add.s32 	%r37, %r2, -1;
	setp.ne.s32 	%p5, %r3, %r37;
	shl.b32 	%r38, %r3, 2;
	add.s32 	%r13, %r45, %r38;
	@%p5 bra 	$L__BB1_11;
	ld.shared.u32 	%r39, [%r13];
	cvta.to.global.u64 	%rd7, %rd3;
	mul.wide.u32 	%rd8, %r1, 4;
	add.s64 	%rd9, %rd7, %rd8;
	st.global.u32 	[%rd9], %r39;
$L__BB1_11:
	setp.gt.s32 	%p6, %r4, 67108863;
	@%p6 bra 	$L__BB1_13;
	ld.shared.u32 	%r40, [%r13];
	cvta.to.global.u64 	%rd10, %rd2;
	mul.wide.s32 	%rd11, %r4, 4;
	add.s64 	%rd12, %rd10, %rd11;
	st.global.u32 	[%rd12], %r40;
$L__BB1_13:
	ret;

}
	// .globl	_Z3addPiS_
.visible .entry _Z3addPiS_(
	.param .u64 .ptr .align 1 _Z3addPiS__param_0,
	.param .u64 .ptr .align 1 _Z3addPiS__param_1
)
{
	.reg .pred 	%p<4>;
	.reg .b32 	%r<9>;
	.reg .b64 	%rd<9>;

	ld.param.u64 	%rd1, [_Z3addPiS__param_0];
	ld.param.u64 	%rd2, [_Z3addPiS__param_1];
	mov.u32 	%r1, %ctaid.x;
	mov.u32 	%r3, %ntid.x;
	mov.u32 	%r4, %tid.x;
	mad.lo.s32 	%r2, %r1, %r3, %r4;
	setp.eq.s32 	%p1, %r1, 0;
	setp.gt.s32 	%p2, %r2, 67108863;
	or.pred  	%p3, %p1, %p2;
	@%p3 bra 	$L__BB2_2;
	cvta.to.global.u64 	%rd3, %rd2;
	cvta.to.global.u64 	%rd4, %rd1;
	add.s32 	%r5, %r1, -1;
	mul.wide.u32 	%rd5, %r5, 4;
	add.s64 	%rd6, %rd3, %rd5;
	ld.global.u32 	%r6, [%rd6];
	mul.wide.s32 	%rd7, %r2, 4;
	add.s64 	%rd8, %rd4, %rd7;
	ld.global.u32 	%r7, [%rd8];
	add.s32 	%r8, %r7, %r6;
	st.global.u32 	[%rd8], %r8;
$L__BB2_2:
	ret;

}


// ===== COMPILED SASS (sm_100) =====

	.target	sm_100

	.elftype	@"ET_EXEC"


//--------------------- .note.nv.tkinfo           --------------------------
	.section	.note.nv.tkinfo,"",@"SHT_NOTE"
	.sectionflags	@"SHF_NOTE_NV_TKINFO"
	.tkinfo
        /*0018*/ 	.word	0x00000002
        /*0030*/ 	.string	""
        /*0030*/ 	.string	"ptxas"
        /*0030*/ 	.string	"Cuda compilation tools, release 13.0, V13.0.88"
        /*0030*/ 	.string	"Build cuda_13.0.r13.0/compiler.36424714_0"
        /*0030*/ 	.string	"-arch sm_100 -m 64 "



//--------------------- .note.nv.cuinfo           --------------------------
	.section	.note.nv.cuinfo,"",@"SHT_NOTE"
	.sectionflags	@"SHF_NOTE_NV_CUINFO"
        /*0018*/ 	.short	0x0002
        /*001a*/ 	.short	0x0064
        /*001c*/ 	.short	0x0082
	.zero		2


//--------------------- .nv.info                  --------------------------
	.section	.nv.info,"",@"SHT_CUDA_INFO"
	.align	4


	//----- nvinfo : EIATTR_REGCOUNT
	.align		4
        /*0000*/ 	.byte	0x04, 0x2f
        /*0002*/ 	.short	(.L_10 - .L_9)
	.align		4
.L_9:
        /*0004*/ 	.word	index@(_Z8koggeGPUPiS_S_)
        /*0008*/ 	.word	0x0000000c


	//----- nvinfo : EIATTR_FRAME_SIZE
	.align		4
.L_10:
        /*000c*/ 	.byte	0x04, 0x11
        /*000e*/ 	.short	(.L_12 - .L_11)
	.align		4
.L_11:
        /*0010*/ 	.word	index@(_Z8koggeGPUPiS_S_)
        /*0014*/ 	.word	0x00000000


	//----- nvinfo : EIATTR_REGCOUNT
	.align		4
.L_12:
        /*0018*/ 	.byte	0x04, 0x2f
        /*001a*/ 	.short	(.L_14 - .L_13)
	.align		4
.L_13:
        /*001c*/ 	.word	index@(_Z20koggeDoubleBufferGPUPiS_S_)
        /*0020*/ 	.word	0x0000000e


	//----- nvinfo : EIATTR_FRAME_SIZE
	.align		4
.L_14:
        /*0024*/ 	.byte	0x04, 0x11
        /*0026*/ 	.short	(.L_16 - .L_15)
	.align		4
.L_15:
        /*0028*/ 	.word	index@(_Z20koggeDoubleBufferGPUPiS_S_)
        /*002c*/ 	.word	0x00000000


	//----- nvinfo : EIATTR_REGCOUNT
	.align		4
.L_16:
        /*0030*/ 	.byte	0x04, 0x2f
        /*0032*/ 	.short	(.L_18 - .L_17)
	.align		4
.L_17:
        /*0034*/ 	.word	index@(_Z3addPiS_)
        /*0038*/ 	.word	0x0000000c


	//----- nvinfo : EIATTR_FRAME_SIZE
	.align		4
.L_18:
        /*003c*/ 	.byte	0x04, 0x11
        /*003e*/ 	.short	(.L_20 - .L_19)
	.align		4
.L_19:
        /*0040*/ 	.word	index@(_Z3addPiS_)
        /*0044*/ 	.word	0x00000000


	//----- nvinfo : EIATTR_MIN_STACK_SIZE
	.align		4
.L_20:
        /*0048*/ 	.byte	0x04, 0x12
        /*004a*/ 	.short	(.L_22 - .L_21)
	.align		4
.L_21:
        /*004c*/ 	.word	index@(_Z3addPiS_)
        /*0050*/ 	.word	0x00000000


	//----- nvinfo : EIATTR_MIN_STACK_SIZE
	.align		4
.L_22:
        /*0054*/ 	.byte	0x04, 0x12
        /*0056*/ 	.short	(.L_24 - .L_23)
	.align		4
.L_23:
        /*0058*/ 	.word	index@(_Z20koggeDoubleBufferGPUPiS_S_)
        /*005c*/ 	.word	0x00000000


	//----- nvinfo : EIATTR_MIN_STACK_SIZE
	.align		4
.L_24:
        /*0060*/ 	.byte	0x04, 0x12
        /*0062*/ 	.short	(.L_26 - .L_25)
	.align		4
.L_25:
        /*0064*/ 	.word	index@(_Z8koggeGPUPiS_S_)
        /*0068*/ 	.word	0x00000000
.L_26:


//--------------------- .nv.compat                --------------------------
	.section	.nv.compat,"",@"SHT_CUDA_COMPAT_INFO"
	.align	4
        /*0000*/ 	.byte	0x02, 0x09, 0x00, 0x00, 0x02, 0x02, 0x01, 0x00, 0x02, 0x05, 0x05, 0x00, 0x03, 0x07, 0x01, 0x01
        /*0010*/ 	.byte	0x02, 0x03, 0x00, 0x00, 0x02, 0x06, 0x01, 0x00, 0x04, 0x0b, 0x08, 0x00, 0x09, 0x00, 0x00, 0x00
        /*0020*/ 	.byte	0x00, 0x00, 0x00, 0x00


//--------------------- .nv.info._Z3addPiS_       --------------------------
	.section	.nv.info._Z3addPiS_,"",@"SHT_CUDA_INFO"
	.sectionflags	@""
	.align	4


	//----- nvinfo : EIATTR_CUDA_API_VERSION
	.align		4
        /*0000*/ 	.byte	0x04, 0x37
        /*0002*/ 	.short	(.L_28 - .L_27)
.L_27:
        /*0004*/ 	.word	0x00000082


	//----- nvinfo : EIATTR_KPARAM_INFO
	.align		4
.L_28:
        /*0008*/ 	.byte	0x04, 0x17
        /*000a*/ 	.short	(.L_30 - .L_29)
.L_29:
        /*000c*/ 	.word	0x00000000
        /*0010*/ 	.short	0x0001
        /*0012*/ 	.short	0x0008
        /*0014*/ 	.byte	0x00, 0xf5, 0x21, 0x00


	//----- nvinfo : EIATTR_KPARAM_INFO
	.align		4
.L_30:
        /*0018*/ 	.byte	0x04, 0x17
        /*001a*/ 	.short	(.L_32 - .L_31)
.L_31:
        /*001c*/ 	.word	0x00000000
        /*0020*/ 	.short	0x0000
        /*0022*/ 	.short	0x0000
        /*0024*/ 	.byte	0x00, 0xf5, 0x21, 0x00


	//----- nvinfo : EIATTR_SPARSE_MMA_MASK
	.align		4
.L_32:
        /*0028*/ 	.byte	0x03, 0x50
        /*002a*/ 	.short	0x0000


	//----- nvinfo : EIATTR_MAXREG_COUNT
	.align		4
        /*002c*/ 	.byte	0x03, 0x1b
        /*002e*/ 	.short	0x00ff


	//----- nvinfo : EIATTR_MERCURY_ISA_VERSION
	.align		4
        /*0030*/ 	.byte	0x03, 0x5f
        /*0032*/ 	.short	0x0101


	//----- nvinfo : EIATTR_VRC_CTA_INIT_COUNT
	.align		4
        /*0034*/ 	.byte	0x02, 0x4a
	.zero		1
	.zero		1


	//----- nvinfo : EIATTR_EXIT_INSTR_OFFSETS
	.align		4
        /*0038*/ 	.byte	0x04, 0x1c
        /*003a*/ 	.short	(.L_34 - .L_33)


	//   ....[0]....
.L_33:
        /*003c*/ 	.word	0x00000070


	//   ....[1]....
        /*0040*/ 	.word	0x00000120


	//----- nvinfo : EIATTR_CBANK_PARAM_SIZE
	.align		4
.L_34:
        /*0044*/ 	.byte	0x03, 0x19
        /*0046*/ 	.short	0x0010


	//----- nvinfo : EIATTR_PARAM_CBANK
	.align		4
        /*0048*/ 	.byte	0x04, 0x0a
        /*004a*/ 	.short	(.L_36 - .L_35)
	.align		4
.L_35:
        /*004c*/ 	.word	index@(.nv.constant0._Z3addPiS_)
        /*0050*/ 	.short	0x0380
        /*0052*/ 	.short	0x0010


	//----- nvinfo : EIATTR_SW_WAR
	.align		4
.L_36:
        /*0054*/ 	.byte	0x04, 0x36
        /*0056*/ 	.short	(.L_38 - .L_37)
.L_37:
        /*0058*/ 	.word	0x00000008
.L_38:


//--------------------- .nv.info._Z20koggeDoubleBufferGPUPiS_S_ --------------------------
	.section	.nv.info._Z20koggeDoubleBufferGPUPiS_S_,"",@"SHT_CUDA_INFO"
	.sectionflags	@""
	.align	4


	//----- nvinfo : EIATTR_CUDA_API_VERSION
	.align		4
        /*0000*/ 	.byte	0x04, 0x37
        /*0002*/ 	.short	(.L_40 - .L_39)
.L_39:
        /*0004*/ 	.word	0x00000082


	//----- nvinfo : EIATTR_KPARAM_INFO
	.align		4
.L_40:
        /*0008*/ 	.byte	0x04, 0x17
        /*000a*/ 	.short	(.L_42 - .L_41)
.L_41:
        /*000c*/ 	.word	0x00000000
        /*0010*/ 	.short	0x0002
        /*0012*/ 	.short	0x0010
        /*0014*/ 	.byte	0x00, 0xf5, 0x21, 0x00


	//----- nvinfo : EIATTR_KPARAM_INFO
	.align		4
.L_42:
        /*0018*/ 	.byte	0x04, 0x17
        /*001a*/ 	.short	(.L_44 - .L_43)
.L_43:
        /*001c*/ 	.word	0x00000000
        /*0020*/ 	.short	0x0001
        /*0022*/ 	.short	0x0008
        /*0024*/ 	.byte	0x00, 0xf5, 0x21, 0x00


	//----- nvinfo : EIATTR_KPARAM_INFO
	.align		4
.L_44:
        /*0028*/ 	.byte	0x04, 0x17
        /*002a*/ 	.short	(.L_46 - .L_45)
.L_45:
        /*002c*/ 	.word	0x00000000
        /*0030*/ 	.short	0x0000
        /*0032*/ 	.short	0x0000
        /*0034*/ 	.byte	0x00, 0xf5, 0x21, 0x00


	//----- nvinfo : EIATTR_SPARSE_MMA_MASK
	.align		4
.L_46:
        /*0038*/ 	.byte	0x03, 0x50
        /*003a*/ 	.short	0x0000


	//----- nvinfo : EIATTR_MAXREG_COUNT
	.align		4
        /*003c*/ 	.byte	0x03, 0x1b
        /*003e*/ 	.short	0x00ff


	//----- nvinfo : EIATTR_NUM_BARRIERS
	.align		4
        /*0040*/ 	.byte	0x02, 0x4c
        /*0042*/ 	.byte	0x01
	.zero		1


	//----- nvinfo : EIATTR_MERCURY_ISA_VERSION
	.align		4
        /*0044*/ 	.byte	0x03, 0x5f
        /*0046*/ 	.short	0x0101


	//----- nvinfo : EIATTR_VRC_CTA_INIT_COUNT
	.align		4
        /*0048*/ 	.byte	0x02, 0x4a
	.zero		1
	.zero		1


	//----- nvinfo : EIATTR_EXIT_INSTR_OFFSETS
	.align		4
        /*004c*/ 	.byte	0x04, 0x1c
        /*004e*/ 	.short	(.L_48 - .L_47)


	//   ....[0]....
.L_47:
        /*0050*/ 	.word	0x00000350


	//   ....[1]....
        /*0054*/ 	.word	0x000003a0


	//----- nvinfo : EIATTR_CBANK_PARAM_SIZE
	.align		4
.L_48:
        /*0058*/ 	.byte	0x03, 0x19
        /*005a*/ 	.short	0x0018


	//----- nvinfo : EIATTR_PARAM_CBANK
	.align		4
        /*005c*/ 	.byte	0x04, 0x0a
        /*005e*/ 	.short	(.L_50 - .L_49)
	.align		4
.L_49:
        /*0060*/ 	.word	index@(.nv.constant0._Z20koggeDoubleBufferGPUPiS_S_)
        /*0064*/ 	.short	0x0380
        /*0066*/ 	.short	0x0018


	//----- nvinfo : EIATTR_SW_WAR
	.align		4
.L_50:
        /*0068*/ 	.byte	0x04, 0x36
        /*006a*/ 	.short	(.L_52 - .L_51)
.L_51:
        /*006c*/ 	.word	0x00000008
.L_52:


//--------------------- .nv.info._Z8koggeGPUPiS_S_ --------------------------
	.section	.nv.info._Z8koggeGPUPiS_S_,"",@"SHT_CUDA_INFO"
	.sectionflags	@""
	.align	4


	//----- nvinfo : EIATTR_CUDA_API_VERSION
	.align		4
        /*0000*/ 	.byte	0x04, 0x37
        /*0002*/ 	.short	(.L_54 - .L_53)
.L_53:
        /*0004*/ 	.word	0x00000082


	//----- nvinfo : EIATTR_KPARAM_INFO
	.align		4
.L_54:
        /*0008*/ 	.byte	0x04, 0x17
        /*000a*/ 	.short	(.L_56 - .L_55)
.L_55:
        /*000c*/ 	.word	0x00000000
        /*0010*/ 	.short	0x0002
        /*0012*/ 	.short	0x0010
        /*0014*/ 	.byte	0x00, 0xf5, 0x21, 0x00


	//----- nvinfo : EIATTR_KPARAM_INFO
	.align		4
.L_56:
        /*0018*/ 	.byte	0x04, 0x17
        /*001a*/ 	.short	(.L_58 - .L_57)
.L_57:
        /*001c*/ 	.word	0x00000000
        /*0020*/ 	.short	0x0001
        /*0022*/ 	.short	0x0008
        /*0024*/ 	.byte	0x00, 0xf5, 0x21, 0x00


	//----- nvinfo : EIATTR_KPARAM_INFO
	.align		4
.L_58:
        /*0028*/ 	.byte	0x04, 0x17
        /*002a*/ 	.short	(.L_60 - .L_59)
.L_59:
        /*002c*/ 	.word	0x00000000
        /*0030*/ 	.short	0x0000
        /*0032*/ 	.short	0x0000
        /*0034*/ 	.byte	0x00, 0xf5, 0x21, 0x00


	//----- nvinfo : EIATTR_SPARSE_MMA_MASK
	.align		4
.L_60:
        /*0038*/ 	.byte	0x03, 0x50
        /*003a*/ 	.short	0x0000


	//----- nvinfo : EIATTR_MAXREG_COUNT
	.align		4
        /*003c*/ 	.byte	0x03, 0x1b
        /*003e*/ 	.short	0x00ff


	//----- nvinfo : EIATTR_NUM_BARRIERS
	.align		4
        /*0040*/ 	.byte	0x02, 0x4c
        /*0042*/ 	.byte	0x01
	.zero		1


	//----- nvinfo : EIATTR_MERCURY_ISA_VERSION
	.align		4
        /*0044*/ 	.byte	0x03, 0x5f
        /*0046*/ 	.short	0x0101


	//----- nvinfo : EIATTR_VRC_CTA_INIT_COUNT
	.align		4
        /*0048*/ 	.byte	0x02, 0x4a
	.zero		1
	.zero		1


	//----- nvinfo : EIATTR_EXIT_INSTR_OFFSETS
	.align		4
        /*004c*/ 	.byte	0x04, 0x1c
        /*004e*/ 	.short	(.L_62 - .L_61)


	//   ....[0]....
.L_61:
        /*0050*/ 	.word	0x00000280


	//   ....[1]....
        /*0054*/ 	.word	0x000002d0


	//----- nvinfo : EIATTR_CBANK_PARAM_SIZE
	.align		4
.L_62:
        /*0058*/ 	.byte	0x03, 0x19
        /*005a*/ 	.short	0x0018


	//----- nvinfo : EIATTR_PARAM_CBANK
	.align		4
        /*005c*/ 	.byte	0x04, 0x0a
        /*005e*/ 	.short	(.L_64 - .L_63)
	.align		4
.L_63:
        /*0060*/ 	.word	index@(.nv.constant0._Z8koggeGPUPiS_S_)
        /*0064*/ 	.short	0x0380
        /*0066*/ 	.short	0x0018


	//----- nvinfo : EIATTR_SW_WAR
	.align		4
.L_64:
        /*0068*/ 	.byte	0x04, 0x36
        /*006a*/ 	.short	(.L_66 - .L_65)
.L_65:
        /*006c*/ 	.word	0x00000008
.L_66:


//--------------------- .nv.callgraph             --------------------------
	.section	.nv.callgraph,"",@"SHT_CUDA_CALLGRAPH"
	.align	4
	.sectionentsize	8
	.align		4
        /*0000*/ 	.word	0x00000000
	.align		4
        /*0004*/ 	.word	0xffffffff
	.align		4
        /*0008*/ 	.word	0x00000000
	.align		4
        /*000c*/ 	.word	0xfffffffe
	.align		4
        /*0010*/ 	.word	0x00000000
	.align		4
        /*0014*/ 	.word	0xfffffffd
	.align		4
        /*0018*/ 	.word	0x00000000
	.align		4
        /*001c*/ 	.word	0xfffffffc


//--------------------- .nv.constant4             --------------------------
	.section	.nv.constant4,"a",@progbits
	.align	8
	.align		8
.nv.constant4:
        /*0000*/ 	.dword	precalc_xorwow_matrix
	.align		8
        /*0008*/ 	.dword	precalc_xorwow_offset_matrix
	.align		8
        /*0010*/ 	.dword	mrg32k3aM1
	.align		8
        /*0018*/ 	.dword	mrg32k3aM2
	.align		8
        /*0020*/ 	.dword	mrg32k3aM1SubSeq
	.align		8
        /*0028*/ 	.dword	mrg32k3aM2SubSeq
	.align		8
        /*0030*/ 	.dword	mrg32k3aM1Seq
	.align		8
        /*0038*/ 	.dword	mrg32k3aM2Seq


//--------------------- .nv.constant3             --------------------------
	.section	.nv.constant3,"a",@progbits
	.align	8
.nv.constant3:
	.type		__cr_lgamma_table,@object
	.size		__cr_lgamma_table,(.L_8 - __cr_lgamma_table)
__cr_lgamma_table:
        /*0000*/ 	.byte	0x00, 0x00, 0x00, 0x00, 0x00, 0x00, 0x00, 0x00, 0x00, 0x00, 0x00, 0x00, 0x00, 0x00, 0x00, 0x00
        /*0010*/ 	.byte	0xef, 0x39, 0xfa, 0xfe, 0x42, 0x2e, 0xe6, 0x3f, 0x02, 0x20, 0x2a, 0xfa, 0x0b, 0xab, 0xfc, 0x3f
        /*0020*/ 	.byte	0xf9, 0x2c, 0x92, 0x7c, 0xa7, 0x6c, 0x09, 0x40, 0xc9, 0x79, 0x44, 0x3c, 0x64, 0x26, 0x13, 0x40
        /*0030*/ 	.byte	0xca, 0x01, 0xcf, 0x3a, 0x27, 0x51, 0x1a, 0x40, 0x30, 0xcc, 0x2d, 0xf3, 0xe1, 0x0c, 0x21, 0x40
        /*0040*/ 	.byte	0x0d, 0xb7, 0xfc, 0x82, 0x8e, 0x35, 0x25, 0x40
.L_8:


//--------------------- .text._Z3addPiS_          --------------------------
	.section	.text._Z3addPiS_,"ax",@progbits
	.align	128
        .global         _Z3addPiS_
        .type           _Z3addPiS_,@function
        .size           _Z3addPiS_,(.L_x_7 - _Z3addPiS_)
        .other          _Z3addPiS_,@"STO_CUDA_ENTRY STV_DEFAULT"
_Z3addPiS_:
.text._Z3addPiS_:
[----:B------:R-:W-:Y:S01]  /*0000*/  LDC R1, c[0x0][0x37c] ;  /* 0x0000df00ff017b82 */ /* 0x000fe20000000800 */
[----:B------:R-:W0:Y:S01]  /*0010*/  S2R R9, SR_CTAID.X ;  /* 0x0000000000097919 */ /* 0x000e220000002500 */
[----:B------:R-:W0:Y:S01]  /*0020*/  LDCU UR4, c[0x0][0x360] ;  /* 0x00006c00ff0477ac */ /* 0x000e220008000800 */
[----:B------:R-:W0:Y:S02]  /*0030*/  S2R R0, SR_TID.X ;  /* 0x0000000000007919 */ /* 0x000e240000002100 */
[----:B0-----:R-:W-:-:S05]  /*0040*/  IMAD R7, R9, UR4, R0 ;  /* 0x0000000409077c24 */ /* 0x001fca000f8e0200 */
[----:B------:R-:W-:-:S04]  /*0050*/  ISETP.GT.AND P0, PT, R7, 0x3ffffff, PT ;  /* 0x03ffffff0700780c */ /* 0x000fc80003f04270 */
[----:B------:R-:W-:-:S13]  /*0060*/  ISETP.EQ.OR P0, PT, R9, RZ, P0 ;  /* 0x000000ff0900720c */ /* 0x000fda0000702670 */
[----:B------:R-:W-:Y:S05]  /*0070*/  @P0 EXIT ;  /* 0x000000000000094d */ /* 0x000fea0003800000 */
[----:B------:R-:W0:Y:S01]  /*0080*/  LDC.64 R2, c[0x0][0x388] ;  /* 0x0000e200ff027b82 */ /* 0x000e220000000a00 */
[----:B------:R-:W1:Y:S01]  /*0090*/  LDCU.64 UR4, c[0x0][0x358] ;  /* 0x00006b00ff0477ac */ /* 0x000e620008000a00 */
[----:B------:R-:W-:-:S06]  /*00a0*/  IADD3 R9, PT, PT, R9, -0x1, RZ ;  /* 0xffffffff09097810 */ /* 0x000fcc0007ffe0ff */
[----:B------:R-:W2:Y:S01]  /*00b0*/  LDC.64 R4, c[0x0][0x380] ;  /* 0x0000e000ff047b82 */ /* 0x000ea20000000a00 */
[----:B0-----:R-:W-:-:S06]  /*00c0*/  IMAD.WIDE.U32 R2, R9, 0x4, R2 ;  /* 0x0000000409027825 */ /* 0x001fcc00078e0002 */
[----:B-1----:R-:W3:Y:S01]  /*00d0*/  LDG.E R2, desc[UR4][R2.64] ;  /* 0x0000000402027981 */ /* 0x002ee2000c1e1900 */
[----:B--2---:R-:W-:-:S05]  /*00e0*/  IMAD.WIDE R4, R7, 0x4, R4 ;  /* 0x0000000407047825 */ /* 0x004fca00078e0204 */
[----:B------:R-:W3:Y:S02]  /*00f0*/  LDG.E R7, desc[UR4][R4.64] ;  /* 0x0000000404077981 */ /* 0x000ee4000c1e1900 */
[----:B---3--:R-:W-:-:S05]  /*0100*/  IADD3 R7, PT, PT, R2, R7, RZ ;  /* 0x0000000702077210 */ /* 0x008fca0007ffe0ff */
[----:B------:R-:W-:Y:S01]  /*0110*/  STG.E desc[UR4][R4.64], R7 ;  /* 0x0000000704007986 */ /* 0x000fe2000c101904 */
[----:B------:R-:W-:Y:S05]  /*0120*/  EXIT ;  /* 0x000000000000794d */ /* 0x000fea0003800000 */
.L_x_0:
[----:B------:R-:W-:-:S00]  /*0130*/  BRA `(.L_x_0) ;  /* 0xfffffffc00fc7947 */ /* 0x000fc0000383ffff */
[----:B------:R-:W-:-:S00]  /*0140*/  NOP ;  /* 0x0000000000007918 */ /* 0x000fc00000000000 */
        /* <DEDUP_REMOVED lines=11> */
.L_x_7:


//--------------------- .text._Z20koggeDoubleBufferGPUPiS_S_ --------------------------
	.section	.text._Z20koggeDoubleBufferGPUPiS_S_,"ax",@progbits
	.align	128
        .global         _Z20koggeDoubleBufferGPUPiS_S_
        .type           _Z20koggeDoubleBufferGPUPiS_S_,@function
        .size           _Z20koggeDoubleBufferGPUPiS_S_,(.L_x_8 - _Z20koggeDoubleBufferGPUPiS_S_)
        .other          _Z20koggeDoubleBufferGPUPiS_S_,@"STO_CUDA_ENTRY STV_DEFAULT"
_Z20koggeDoubleBufferGPUPiS_S_:
.text._Z20koggeDoubleBufferGPUPiS_S_:
[----:B------:R-:W-:Y:S01]  /*0000*/  LDC R1, c[0x0][0x37c] ;  /* 0x0000df00ff017b82 */ /* 0x000fe20000000800 */
[----:B------:R-:W0:Y:S01]  /*0010*/  S2R R11, SR_CTAID.X ;  /* 0x00000000000b7919 */ /* 0x000e220000002500 */
[----:B------:R-:W0:Y:S01]  /*0020*/  LDCU UR4, c[0x0][0x360] ;  /* 0x00006c00ff0477ac */ /* 0x000e220008000800 */
[----:B------:R-:W0:Y:S01]  /*0030*/  S2R R10, SR_TID.X ;  /* 0x00000000000a7919 */ /* 0x000e220000002100 */
[----:B------:R-:W1:Y:S01]  /*0040*/  LDCU.64 UR6, c[0x0][0x358] ;  /* 0x00006b00ff0677ac */ /* 0x000e620008000a00 */
[----:B0-----:R-:W-:-:S05]  /*0050*/  IMAD R0, R11, UR4, R10 ;  /* 0x000000040b007c24 */ /* 0x001fca000f8e020a */
[----:B------:R-:W-:-:S13]  /*0060*/  ISETP.GT.AND P0, PT, R0, 0x3ffffff, PT ;  /* 0x03ffffff0000780c */ /* 0x000fda0003f04270 */
[----:B------:R-:W0:Y:S02]  /*0070*/  @!P0 LDC.64 R2, c[0x0][0x380] ;  /* 0x0000e000ff028b82 */ /* 0x000e240000000a00 */
[----:B0-----:R-:W-:-:S06]  /*0080*/  @!P0 IMAD.WIDE R2, R0, 0x4, R2 ;  /* 0x0000000400028825 */ /* 0x001fcc00078e0202 */
[----:B-1----:R-:W2:Y:S01]  /*0090*/  @!P0 LDG.E R2, desc[UR6][R2.64] ;  /* 0x0000000602028981 */ /* 0x002ea2000c1e1900 */
[----:B------:R-:W0:Y:S01]  /*00a0*/  S2UR UR8, SR_CgaCtaId ;  /* 0x00000000000879c3 */ /* 0x000e220000008800 */
[----:B------:R-:W-:Y:S01]  /*00b0*/  UMOV UR5, 0x400 ;  /* 0x0000040000057882 */ /* 0x000fe20000000000 */
[----:B------:R-:W-:Y:S01]  /*00c0*/  UISETP.GE.U32.AND UP0, UPT, UR4, 0x2, UPT ;  /* 0x000000020400788c */ /* 0x000fe2000bf06070 */
[----:B------:R-:W-:Y:S02]  /*00d0*/  @!P0 IMAD.U32 R4, RZ, RZ, UR5 ;  /* 0x00000005ff048e24 */ /* 0x000fe4000f8e00ff */
[----:B0-----:R-:W-:-:S05]  /*00e0*/  @!P0 IMAD.U32 R9, RZ, RZ, UR8 ;  /* 0x00000008ff098e24 */ /* 0x001fca000f8e00ff */
[----:B------:R-:W-:Y:S01]  /*00f0*/  @!P0 LEA R5, R9, R4, 0x18 ;  /* 0x0000000409058211 */ /* 0x000fe200078ec0ff */
[----:B------:R-:W-:Y:S01]  /*0100*/  @P0 IMAD.U32 R9, RZ, RZ, UR8 ;  /* 0x00000008ff090e24 */ /* 0x000fe2000f8e00ff */
[----:B------:R-:W-:Y:S02]  /*0110*/  @P0 MOV R4, UR5 ;  /* 0x0000000500040c02 */ /* 0x000fe40008000f00 */
[----:B------:R-:W-:Y:S02]  /*0120*/  @!P0 LEA R7, R10, R5, 0x2 ;  /* 0x000000050a078211 */ /* 0x000fe400078e10ff */
[----:B------:R-:W-:-:S05]  /*0130*/  @P0 LEA R5, R9, R4, 0x18 ;  /* 0x0000000409050211 */ /* 0x000fca00078ec0ff */
[----:B------:R-:W-:Y:S01]  /*0140*/  @P0 IMAD R6, R10, 0x4, R5 ;  /* 0x000000040a060824 */ /* 0x000fe200078e0205 */
[----:B--2---:R0:W-:Y:S04]  /*0150*/  @!P0 STS [R7], R2 ;  /* 0x0000000207008388 */ /* 0x0041e80000000800 */
[----:B------:R0:W-:Y:S01]  /*0160*/  @P0 STS [R6], RZ ;  /* 0x000000ff06000388 */ /* 0x0001e20000000800 */
[----:B------:R-:W-:Y:S06]  /*0170*/  BAR.SYNC.DEFER_BLOCKING 0x0 ;  /* 0x0000000000007b1d */ /* 0x000fec0000010000 */
[----:B------:R-:W-:Y:S05]  /*0180*/  BRA.U !UP0, `(.L_x_1) ;  /* 0x0000000108507547 */ /* 0x000fea000b800000 */
[----:B------:R-:W-:Y:S01]  /*0190*/  IADD3 R4, PT, PT, R4, 0x1000, RZ ;  /* 0x0000100004047810 */ /* 0x000fe20007ffe0ff */
[----:B0-----:R-:W-:Y:S01]  /*01a0*/  IMAD.MOV.U32 R2, RZ, RZ, R5 ;  /* 0x000000ffff027224 */ /* 0x001fe200078e0005 */
[----:B------:R-:W-:Y:S02]  /*01b0*/  UMOV UR5, 0x1 ;  /* 0x0000000100057882 */ /* 0x000fe40000000000 */
[----:B------:R-:W-:-:S07]  /*01c0*/  LEA R4, R9, R4, 0x18 ;  /* 0x0000000409047211 */ /* 0x000fce00078ec0ff */
.L_x_2:
[C---:B------:R-:W-:Y:S01]  /*01d0*/  ISETP.GE.U32.AND P0, PT, R10.reuse, UR5, PT ;  /* 0x000000050a007c0c */ /* 0x040fe2000bf06070 */
[----:B------:R-:W-:-:S05]  /*01e0*/  IMAD R3, R10, 0x4, R2 ;  /* 0x000000040a037824 */ /* 0x000fca00078e0202 */
[----:B-1----:R-:W-:Y:S07]  /*01f0*/  LDS R7, [R3] ;  /* 0x0000000003077984 */ /* 0x002fee0000000800 */
[----:B------:R-:W-:Y:S01]  /*0200*/  @P0 IADD3 R5, PT, PT, R10, -UR5, RZ ;  /* 0x800000050a050c10 */ /* 0x000fe2000fffe0ff */
[----:B------:R-:W-:-:S03]  /*0210*/  USHF.L.U32 UR5, UR5, 0x1, URZ ;  /* 0x0000000105057899 */ /* 0x000fc600080006ff */
[-C--:B------:R-:W-:Y:S01]  /*0220*/  @P0 LEA R6, R5, R2.reuse, 0x2 ;  /* 0x0000000205060211 */ /* 0x080fe200078e10ff */
[----:B------:R-:W-:Y:S01]  /*0230*/  IMAD.MOV.U32 R5, RZ, RZ, R4 ;  /* 0x000000ffff057224 */ /* 0x000fe200078e0004 */
[----:B------:R-:W-:Y:S01]  /*0240*/  UISETP.GE.U32.AND UP0, UPT, UR5, UR4, UPT ;  /* 0x000000040500728c */ /* 0x000fe2000bf06070 */
[----:B------:R-:W-:Y:S02]  /*0250*/  MOV R4, R2 ;  /* 0x0000000200047202 */ /* 0x000fe40000000f00 */
[----:B------:R-:W-:Y:S01]  /*0260*/  IMAD.MOV.U32 R2, RZ, RZ, R5 ;  /* 0x000000ffff027224 */ /* 0x000fe200078e0005 */
[----:B------:R-:W0:Y:S01]  /*0270*/  @P0 LDS R6, [R6] ;  /* 0x0000000006060984 */ /* 0x000e220000000800 */
[----:B------:R-:W-:Y:S01]  /*0280*/  LEA R8, R10, R5, 0x2 ;  /* 0x000000050a087211 */ /* 0x000fe200078e10ff */
[----:B0-----:R-:W-:-:S05]  /*0290*/  @P0 IMAD.IADD R7, R7, 0x1, R6 ;  /* 0x0000000107070824 */ /* 0x001fca00078e0206 */
[----:B------:R1:W-:Y:S01]  /*02a0*/  STS [R8], R7 ;  /* 0x0000000708007388 */ /* 0x0003e20000000800 */
[----:B------:R-:W-:Y:S06]  /*02b0*/  BAR.SYNC.DEFER_BLOCKING 0x0 ;  /* 0x0000000000007b1d */ /* 0x000fec0000010000 */
[----:B------:R-:W-:Y:S05]  /*02c0*/  BRA.U !UP0, `(.L_x_2) ;  /* 0xfffffffd08c07547 */ /* 0x000fea000b83ffff */
.L_x_1:
[----:B------:R-:W-:Y:S01]  /*02d0*/  UIADD3 UR4, UPT, UPT, UR4, -0x1, URZ ;  /* 0xffffffff04047890 */ /* 0x000fe2000fffe0ff */
[----:B------:R-:W-:-:S05]  /*02e0*/  ISETP.GT.AND P1, PT, R0, 0x3ffffff, PT ;  /* 0x03ffffff0000780c */ /* 0x000fca0003f24270 */
[C---:B------:R-:W-:Y:S02]  /*02f0*/  ISETP.NE.AND P0, PT, R10.reuse, UR4, PT ;  /* 0x000000040a007c0c */ /* 0x040fe4000bf05270 */
[----:B------:R-:W-:-:S11]  /*0300*/  LEA R10, R10, R5, 0x2 ;  /* 0x000000050a0a7211 */ /* 0x000fd600078e10ff */
[----:B------:R-:W2:Y:S01]  /*0310*/  @!P0 LDS R5, [R10] ;  /* 0x000000000a058984 */ /* 0x000ea20000000800 */
[----:B0-----:R-:W0:Y:S02]  /*0320*/  @!P0 LDC.64 R2, c[0x0][0x390] ;  /* 0x0000e400ff028b82 */ /* 0x001e240000000a00 */
[----:B0-----:R-:W-:-:S05]  /*0330*/  @!P0 IMAD.WIDE.U32 R2, R11, 0x4, R2 ;  /* 0x000000040b028825 */ /* 0x001fca00078e0002 */
[----:B--2---:R0:W-:Y:S01]  /*0340*/  @!P0 STG.E desc[UR6][R2.64], R5 ;  /* 0x0000000502008986 */ /* 0x0041e2000c101906 */
[----:B------:R-:W-:Y:S05]  /*0350*/  @P1 EXIT ;  /* 0x000000000000194d */ /* 0x000fea0003800000 */
[----:B0-----:R-:W0:Y:S01]  /*0360*/  LDS R5, [R10] ;  /* 0x000000000a057984 */ /* 0x001e220000000800 */
[----:B------:R-:W2:Y:S02]  /*0370*/  LDC.64 R2, c[0x0][0x388] ;  /* 0x0000e200ff027b82 */ /* 0x000ea40000000a00 */
[----:B--2---:R-:W-:-:S05]  /*0380*/  IMAD.WIDE R2, R0, 0x4, R2 ;  /* 0x0000000400027825 */ /* 0x004fca00078e0202 */
[----:B0-----:R-:W-:Y:S01]  /*0390*/  STG.E desc[UR6][R2.64], R5 ;  /* 0x0000000502007986 */ /* 0x001fe2000c101906 */
[----:B------:R-:W-:Y:S05]  /*03a0*/  EXIT ;  /* 0x000000000000794d */ /* 0x000fea0003800000 */
.L_x_3:
        /* <DEDUP_REMOVED lines=13> */
.L_x_8:


//--------------------- .text._Z8koggeGPUPiS_S_   --------------------------
	.section	.text._Z8koggeGPUPiS_S_,"ax",@progbits
	.align	128
        .global         _Z8koggeGPUPiS_S_
        .type           _Z8koggeGPUPiS_S_,@function
        .size           _Z8koggeGPUPiS_S_,(.L_x_9 - _Z8koggeGPUPiS_S_)
        .other          _Z8koggeGPUPiS_S_,@"STO_CUDA_ENTRY STV_DEFAULT"
_Z8koggeGPUPiS_S_:
.text._Z8koggeGPUPiS_S_:
        /* <DEDUP_REMOVED lines=12> */
[----:B------:R-:W-:Y:S02]  /*00c0*/  UISETP.GE.U32.AND UP0, UPT, UR6, 0x2, UPT ;  /* 0x000000020600788c */ /* 0x000fe4000bf06070 */
[----:B0-----:R-:W-:-:S06]  /*00d0*/  ULEA UR4, UR5, UR4, 0x18 ;  /* 0x0000000405047291 */ /* 0x001fcc000f8ec0ff */
[----:B------:R-:W-:-:S05]  /*00e0*/  LEA R0, R6, UR4, 0x2 ;  /* 0x0000000406007c11 */ /* 0x000fca000f8e10ff */
[----:B--2---:R0:W-:Y:S04]  /*00f0*/  @!P0 STS [R0], R3 ;  /* 0x0000000300008388 */ /* 0x0041e80000000800 */
[----:B------:R0:W-:Y:S01]  /*0100*/  @P0 STS [R0], RZ ;  /* 0x000000ff00000388 */ /* 0x0001e20000000800 */
[----:B------:R-:W-:Y:S06]  /*0110*/  BAR.SYNC.DEFER_BLOCKING 0x0 ;  /* 0x0000000000007b1d */ /* 0x000fec0000010000 */
[----:B------:R-:W-:Y:S05]  /*0120*/  BRA.U !UP0, `(.L_x_4) ;  /* 0x0000000108387547 */ /* 0x000fea000b800000 */
[----:B------:R-:W-:-:S05]  /*0130*/  UMOV UR5, 0x1 ;  /* 0x0000000100057882 */ /* 0x000fca0000000000 */
.L_x_5:
[----:B------:R-:W-:Y:S01]  /*0140*/  BAR.SYNC.DEFER_BLOCKING 0x0 ;  /* 0x0000000000007b1d */ /* 0x000fe20000010000 */
[----:B------:R-:W-:Y:S01]  /*0150*/  ISETP.GE.U32.AND P0, PT, R6, UR5, PT ;  /* 0x0000000506007c0c */ /* 0x000fe2000bf06070 */
[----:B01----:R-:W-:-:S12]  /*0160*/  HFMA2 R3, -RZ, RZ, 0, 0 ;  /* 0x00000000ff037431 */ /* 0x003fd800000001ff */
[----:B------:R-:W-:Y:S01]  /*0170*/  @P0 VIADD R2, R6, -UR5 ;  /* 0x8000000506020c36 */ /* 0x000fe20008000000 */
[----:B------:R-:W-:-:S04]  /*0180*/  USHF.L.U32 UR5, UR5, 0x1, URZ ;  /* 0x0000000105057899 */ /* 0x000fc800080006ff */
[----:B------:R-:W-:Y:S01]  /*0190*/  @P0 LEA R4, R2, UR4, 0x2 ;  /* 0x0000000402040c11 */ /* 0x000fe2000f8e10ff */
[----:B------:R-:W-:Y:S01]  /*01a0*/  UISETP.GE.U32.AND UP0, UPT, UR5, UR6, UPT ;  /* 0x000000060500728c */ /* 0x000fe2000bf06070 */
[----:B------:R-:W-:Y:S04]  /*01b0*/  @P0 LDS R2, [R0] ;  /* 0x0000000000020984 */ /* 0x000fe80000000800 */
[----:B------:R-:W0:Y:S02]  /*01c0*/  @P0 LDS R7, [R4] ;  /* 0x0000000004070984 */ /* 0x000e240000000800 */
[----:B0-----:R-:W-:Y:S01]  /*01d0*/  @P0 IMAD.IADD R3, R2, 0x1, R7 ;  /* 0x0000000102030824 */ /* 0x001fe200078e0207 */
[----:B------:R-:W-:Y:S06]  /*01e0*/  BAR.SYNC.DEFER_BLOCKING 0x0 ;  /* 0x0000000000007b1d */ /* 0x000fec0000010000 */
[----:B------:R1:W-:Y:S01]  /*01f0*/  @P0 STS [R0], R3 ;  /* 0x0000000300000388 */ /* 0x0003e20000000800 */
[----:B------:R-:W-:Y:S05]  /*0200*/  BRA.U !UP0, `(.L_x_5) ;  /* 0xfffffffd08cc7547 */ /* 0x000fea000b83ffff */
.L_x_4:
[----:B------:R-:W-:Y:S01]  /*0210*/  UIADD3 UR4, UPT, UPT, UR6, -0x1, URZ ;  /* 0xffffffff06047890 */ /* 0x000fe2000fffe0ff */
[----:B------:R-:W-:-:S05]  /*0220*/  ISETP.GT.AND P1, PT, R5, 0x3ffffff, PT ;  /* 0x03ffffff0500780c */ /* 0x000fca0003f24270 */
[----:B------:R-:W-:-:S13]  /*0230*/  ISETP.NE.AND P0, PT, R6, UR4, PT ;  /* 0x0000000406007c0c */ /* 0x000fda000bf05270 */
[----:B------:R-:W2:Y:S01]  /*0240*/  @!P0 LDS R7, [R0] ;  /* 0x0000000000078984 */ /* 0x000ea20000000800 */
[----:B01----:R-:W0:Y:S02]  /*0250*/  @!P0 LDC.64 R2, c[0x0][0x390] ;  /* 0x0000e400ff028b82 */ /* 0x003e240000000a00 */
[----:B0-----:R-:W-:-:S05]  /*0260*/  @!P0 IMAD.WIDE.U32 R2, R9, 0x4, R2 ;  /* 0x0000000409028825 */ /* 0x001fca00078e0002 */
[----:B--2---:R0:W-:Y:S01]  /*0270*/  @!P0 STG.E desc[UR8][R2.64], R7 ;  /* 0x0000000702008986 */ /* 0x0041e2000c101908 */
[----:B------:R-:W-:Y:S05]  /*0280*/  @P1 EXIT ;  /* 0x000000000000194d */ /* 0x000fea0003800000 */
[----:B0-----:R-:W0:Y:S01]  /*0290*/  LDS R7, [R0] ;  /* 0x0000000000077984 */ /* 0x001e220000000800 */
[----:B------:R-:W1:Y:S02]  /*02a0*/  LDC.64 R2, c[0x0][0x388] ;  /* 0x0000e200ff027b82 */ /* 0x000e640000000a00 */
[----:B-1----:R-:W-:-:S05]  /*02b0*/  IMAD.WIDE R2, R5, 0x4, R2 ;  /* 0x0000000405027825 */ /* 0x002fca00078e0202 */
[----:B0-----:R-:W-:Y:S01]  /*02c0*/  STG.E desc[UR8][R2.64], R7 ;  /* 0x0000000702007986 */ /* 0x001fe2000c101908 */
[----:B------:R-:W-:Y:S05]  /*02d0*/  EXIT ;  /* 0x000000000000794d */ /* 0x000fea0003800000 */
.L_x_6:
        /* <DEDUP_REMOVED lines=10> */
.L_x_9:


//--------------------- .nv.global.init           --------------------------
	.section	.nv.global.init,"aw",@progbits
	.align	4
.nv.global.init:
	.type		mrg32k3aM1SubSeq,@object
	.size		mrg32k3aM1SubSeq,(mrg32k3aM2SubSeq - mrg32k3aM1SubSeq)
mrg32k3aM1SubSeq:
        /*0000*/ 	.byte	0x0b, 0xcc, 0xee, 0x04, 0x73, 0x29, 0x8b, 0x6f, 0xf6, 0x53, 0x03, 0xf6, 0x23, 0xf6, 0xea, 0xda
        /* <DEDUP_REMOVED lines=125> */
	.type		mrg32k3aM2SubSeq,@object
	.size		mrg32k3aM2SubSeq,(mrg32k3aM1 - mrg32k3aM2SubSeq)
mrg32k3aM2SubSeq:
        /* <DEDUP_REMOVED lines=126> */
	.type		mrg32k3aM1,@object
	.size		mrg32k3aM1,(mrg32k3aM1Seq - mrg32k3aM1)
mrg32k3aM1:
        /* <DEDUP_REMOVED lines=144> */
	.type		mrg32k3aM1Seq,@object
	.size		mrg32k3aM1Seq,(mrg32k3aM2 - mrg32k3aM1Seq)
mrg32k3aM1Seq:
        /* <DEDUP_REMOVED lines=144> */
	.type		mrg32k3aM2,@object
	.size		mrg32k3aM2,(mrg32k3aM2Seq - mrg32k3aM2)
mrg32k3aM2:
        /* <DEDUP_REMOVED lines=144> */
	.type		mrg32k3aM2Seq,@object
	.size		mrg32k3aM2Seq,(precalc_xorwow_matrix - mrg32k3aM2Seq)
mrg32k3aM2Seq:
        /* <DEDUP_REMOVED lines=144> */
	.type		precalc_xorwow_matrix,@object
	.size		precalc_xorwow_matrix,(precalc_xorwow_offset_matrix - precalc_xorwow_matrix)
precalc_xorwow_matrix:
        /* <DEDUP_REMOVED lines=6400> */
	.type		precalc_xorwow_offset_matrix,@object
	.size		precalc_xorwow_offset_matrix,(.L_1 - precalc_xorwow_offset_matrix)
precalc_xorwow_offset_matrix:
        /* <DEDUP_REMOVED lines=6400> */
.L_1:


//--------------------- .nv.shared.reserved.0     --------------------------
	.section	.nv.shared.reserved.0,"aw",@nobits
	.weak		__nv_reservedSMEM_offset_0_alias
	.size		__nv_reservedSMEM_offset_0_alias, 0, 64
	.other		__nv_reservedSMEM_offset_0_alias,@"STO_CUDA_RESERVED_SHARED STV_DEFAULT"
__nv_reservedSMEM_offset_0_alias:
	.zero		0
	.zero		64


//--------------------- .nv.shared._Z20koggeDoubleBufferGPUPiS_S_ --------------------------
	.section	.nv.shared._Z20koggeDoubleBufferGPUPiS_S_,"aw",@nobits
	.sectionflags	@""
	.align	4
.nv.shared._Z20koggeDoubleBufferGPUPiS_S_:
	.zero		9216


//--------------------- .nv.shared._Z8koggeGPUPiS_S_ --------------------------
	.section	.nv.shared._Z8koggeGPUPiS_S_,"aw",@nobits
	.sectionflags	@""
	.align	4
.nv.shared._Z8koggeGPUPiS_S_:
	.zero		5120


//--------------------- .nv.constant0._Z3addPiS_  --------------------------
	.section	.nv.constant0._Z3addPiS_,"a",@progbits
	.sectionflags	@""
	.align	4
.nv.constant0._Z3addPiS_:
	.zero		912


//--------------------- .nv.constant0._Z20koggeDoubleBufferGPUPiS_S_ --------------------------
	.section	.nv.constant0._Z20koggeDoubleBufferGPUPiS_S_,"a",@progbits
	.sectionflags	@""
	.align	4
.nv.constant0._Z20koggeDoubleBufferGPUPiS_S_:
	.zero		920


//--------------------- .nv.constant0._Z8koggeGPUPiS_S_ --------------------------
	.section	.nv.constant0._Z8koggeGPUPiS_S_,"a",@progbits
	.sectionflags	@""
	.align	4
.nv.constant0._Z8koggeGPUPiS_S_:
	.zero		920


//--------------------- SYMBOLS --------------------------

	.type		.nv.reservedSmem.offset0,@object
	.size		.nv.reservedSmem.offset0,0x4
	.type		.nv.reservedSmem.cap,@object
	.size		.nv.reservedSmem.cap,0x4
